	.headerflags	@"EF_CUDA_TEXMODE_UNIFIED EF_CUDA_64BIT_ADDRESS EF_CUDA_ACCELERATORS EF_CUDA_SM90 EF_CUDA_VIRTUAL_SM(EF_CUDA_SM90)"
	.elftype	@"ET_EXEC"


//--------------------- .nv.info                  --------------------------
	.section	.nv.info,"",@"SHT_CUDA_INFO"
	.align	4


	//----- nvinfo : EIATTR_REGCOUNT
	.align		4
        /*0000*/ 	.byte	0x04, 0x2f
        /*0002*/ 	.short	(.L_3 - .L_2)
	.align		4
.L_2:
        /*0004*/ 	.word	index@(triton_poi_fused__native_batch_norm_legit_no_training_convolution_10)
        /*0008*/ 	.word	0x0000001a


	//----- nvinfo : EIATTR_MIN_STACK_SIZE
	.align		4
.L_3:
        /*000c*/ 	.byte	0x04, 0x12
        /*000e*/ 	.short	(.L_5 - .L_4)
	.align		4
.L_4:
        /*0010*/ 	.word	index@(triton_poi_fused__native_batch_norm_legit_no_training_convolution_10)
        /*0014*/ 	.word	0x00000000


	//----- nvinfo : EIATTR_FRAME_SIZE
	.align		4
.L_5:
        /*0018*/ 	.byte	0x04, 0x11
        /*001a*/ 	.short	(.L_7 - .L_6)
	.align		4
.L_6:
        /*001c*/ 	.word	index@(triton_poi_fused__native_batch_norm_legit_no_training_convolution_10)
        /*0020*/ 	.word	0x00000000


	//----- nvinfo : EIATTR_MIN_STACK_SIZE
	.align		4
.L_7:
        /*0024*/ 	.byte	0x04, 0x12
        /*0026*/ 	.short	(.L_9 - .L_8)
	.align		4
.L_8:
        /*0028*/ 	.word	index@(triton_poi_fused__native_batch_norm_legit_no_training_convolution_10)
        /*002c*/ 	.word	0x00000000
.L_9:


//--------------------- .nv.info.triton_poi_fused__native_batch_norm_legit_no_training_convolution_10 --------------------------
	.section	.nv.info.triton_poi_fused__native_batch_norm_legit_no_training_convolution_10,"",@"SHT_CUDA_INFO"
	.sectionflags	@""
	.align	4


	//----- nvinfo : EIATTR_CUDA_API_VERSION
	.align		4
        /*0000*/ 	.byte	0x04, 0x37
        /*0002*/ 	.short	(.L_11 - .L_10)
.L_10:
        /*0004*/ 	.word	0x0000007c


	//----- nvinfo : EIATTR_KPARAM_INFO
	.align		4
.L_11:
        /*0008*/ 	.byte	0x04, 0x17
        /*000a*/ 	.short	(.L_13 - .L_12)
.L_12:
        /*000c*/ 	.word	0x00000000
        /*0010*/ 	.short	0x0007
        /*0012*/ 	.short	0x0038
        /*0014*/ 	.byte	0x00, 0xf0, 0x11, 0x00


	//----- nvinfo : EIATTR_KPARAM_INFO
	.align		4
.L_13:
        /*0018*/ 	.byte	0x04, 0x17
        /*001a*/ 	.short	(.L_15 - .L_14)
.L_14:
        /*001c*/ 	.word	0x00000000
        /*0020*/ 	.short	0x0006
        /*0022*/ 	.short	0x0030
        /*0024*/ 	.byte	0x00, 0xf4, 0x21, 0x00


	//----- nvinfo : EIATTR_KPARAM_INFO
	.align		4
.L_15:
        /*0028*/ 	.byte	0x04, 0x17
        /*002a*/ 	.short	(.L_17 - .L_16)
.L_16:
        /*002c*/ 	.word	0x00000000
        /*0030*/ 	.short	0x0005
        /*0032*/ 	.short	0x0028
        /*0034*/ 	.byte	0x00, 0xf4, 0x21, 0x00


	//----- nvinfo : EIATTR_KPARAM_INFO
	.align		4
.L_17:
        /*0038*/ 	.byte	0x04, 0x17
        /*003a*/ 	.short	(.L_19 - .L_18)
.L_18:
        /*003c*/ 	.word	0x00000000
        /*0040*/ 	.short	0x0004
        /*0042*/ 	.short	0x0020
        /*0044*/ 	.byte	0x00, 0xf4, 0x21, 0x00


	//----- nvinfo : EIATTR_KPARAM_INFO
	.align		4
.L_19:
        /*0048*/ 	.byte	0x04, 0x17
        /*004a*/ 	.short	(.L_21 - .L_20)
.L_20:
        /*004c*/ 	.word	0x00000000
        /*0050*/ 	.short	0x0003
        /*0052*/ 	.short	0x0018
        /*0054*/ 	.byte	0x00, 0xf4, 0x21, 0x00


	//----- nvinfo : EIATTR_KPARAM_INFO
	.align		4
.L_21:
        /*0058*/ 	.byte	0x04, 0x17
        /*005a*/ 	.short	(.L_23 - .L_22)
.L_22:
        /*005c*/ 	.word	0x00000000
        /*0060*/ 	.short	0x0002
        /*0062*/ 	.short	0x0010
        /*0064*/ 	.byte	0x00, 0xf4, 0x21, 0x00


	//----- nvinfo : EIATTR_KPARAM_INFO
	.align		4
.L_23:
        /*0068*/ 	.byte	0x04, 0x17
        /*006a*/ 	.short	(.L_25 - .L_24)
.L_24:
        /*006c*/ 	.word	0x00000000
        /*0070*/ 	.short	0x0001
        /*0072*/ 	.short	0x0008
        /*0074*/ 	.byte	0x00, 0xf4, 0x21, 0x00


	//----- nvinfo : EIATTR_KPARAM_INFO
	.align		4
.L_25:
        /*0078*/ 	.byte	0x04, 0x17
        /*007a*/ 	.short	(.L_27 - .L_26)
.L_26:
        /*007c*/ 	.word	0x00000000
        /*0080*/ 	.short	0x0000
        /*0082*/ 	.short	0x0000
        /*0084*/ 	.byte	0x00, 0xf4, 0x21, 0x00


	//----- nvinfo : EIATTR_SPARSE_MMA_MASK
	.align		4
.L_27:
        /*0088*/ 	.byte	0x03, 0x50
        /*008a*/ 	.short	0x0000


	//----- nvinfo : EIATTR_MAXREG_COUNT
	.align		4
        /*008c*/ 	.byte	0x03, 0x1b
        /*008e*/ 	.short	0x00ff


	//----- nvinfo : EIATTR_EXIT_INSTR_OFFSETS
	.align		4
        /*0090*/ 	.byte	0x04, 0x1c
        /*0092*/ 	.short	(.L_29 - .L_28)


	//   ....[0]....
.L_28:
        /*0094*/ 	.word	0x000004d0


	//   ....[1]....
        /*0098*/ 	.word	0x000004f0


	//----- nvinfo : EIATTR_REQNTID
	.align		4
.L_29:
        /*009c*/ 	.byte	0x04, 0x10
        /*009e*/ 	.short	(.L_31 - .L_30)
.L_30:
        /*00a0*/ 	.word	0x00000080
        /*00a4*/ 	.word	0x00000001
        /*00a8*/ 	.word	0x00000001


	//----- nvinfo : EIATTR_CBANK_PARAM_SIZE
	.align		4
.L_31:
        /*00ac*/ 	.byte	0x03, 0x19
        /*00ae*/ 	.short	0x003c


	//----- nvinfo : EIATTR_PARAM_CBANK
	.align		4
        /*00b0*/ 	.byte	0x04, 0x0a
        /*00b2*/ 	.short	(.L_33 - .L_32)
	.align		4
.L_32:
        /*00b4*/ 	.word	index@(.nv.constant0.triton_poi_fused__native_batch_norm_legit_no_training_convolution_10)
        /*00b8*/ 	.short	0x0210
        /*00ba*/ 	.short	0x003c


	//----- nvinfo : EIATTR_SW_WAR
	.align		4
.L_33:
        /*00bc*/ 	.byte	0x04, 0x36
        /*00be*/ 	.short	(.L_35 - .L_34)
.L_34:
        /*00c0*/ 	.word	0x00000008
.L_35:


//--------------------- .nv.callgraph             --------------------------
	.section	.nv.callgraph,"",@"SHT_CUDA_CALLGRAPH"
	.align	4
	.sectionentsize	8
	.align		4
        /*0000*/ 	.word	0x00000000
	.align		4
        /*0004*/ 	.word	0xffffffff
	.align		4
        /*0008*/ 	.word	0x00000000
	.align		4
        /*000c*/ 	.word	0xfffffffe
	.align		4
        /*0010*/ 	.word	0x00000000
	.align		4
        /*0014*/ 	.word	0xfffffffd
	.align		4
        /*0018*/ 	.word	0x00000000
	.align		4
        /*001c*/ 	.word	0xfffffffc


//--------------------- .nv.constant4             --------------------------
	.section	.nv.constant4,"a",@progbits
	.align	8
	.align		8
.nv.constant4:
        /*0000*/ 	.dword	_$_str
	.align		8
        /*0008*/ 	.dword	_$_str_$_2


//--------------------- .text.triton_poi_fused__native_batch_norm_legit_no_training_convolution_10 --------------------------
	.section	.text.triton_poi_fused__native_batch_norm_legit_no_training_convolution_10,"ax",@progbits
	.align	128
        .global         triton_poi_fused__native_batch_norm_legit_no_training_convolution_10
        .type           triton_poi_fused__native_batch_norm_legit_no_training_convolution_10,@function
        .size           triton_poi_fused__native_batch_norm_legit_no_training_convolution_10,(.L_x_1 - triton_poi_fused__native_batch_norm_legit_no_training_convolution_10)
        .other          triton_poi_fused__native_batch_norm_legit_no_training_convolution_10,@"STO_CUDA_ENTRY STV_DEFAULT"
triton_poi_fused__native_batch_norm_legit_no_training_convolution_10:
.text.triton_poi_fused__native_batch_norm_legit_no_training_convolution_10:
[----:B------:R-:W0:Y:S01]  /*0000*/  LDC R1, c[0x0][0x28] ;  /* 0x00000a00ff017b82 */ /* 0x000e220000000800 */
[----:B------:R-:W1:Y:S01]  /*0010*/  S2R R0, SR_TID.X ;  /* 0x0000000000007919 */ /* 0x000e620000002100 */
[----:B------:R-:W-:Y:S01]  /*0020*/  CS2R R16, SRZ ;  /* 0x0000000000107805 */ /* 0x000fe2000001ff00 */
[----:B------:R-:W-:-:S05]  /*0030*/  ULDC.64 UR4, c[0x0][0x208] ;  /* 0x0000820000047ab9 */ /* 0x000fca0000000a00 */
[----:B------:R-:W2:Y:S01]  /*0040*/  LDC.64 R14, c[0x0][0x218] ;  /* 0x00008600ff0e7b82 */ /* 0x000ea20000000a00 */
[----:B------:R-:W3:Y:S07]  /*0050*/  S2R R5, SR_CTAID.X ;  /* 0x0000000000057919 */ /* 0x000eee0000002500 */
[----:B------:R-:W4:Y:S08]  /*0060*/  LDC.64 R22, c[0x0][0x210] ;  /* 0x00008400ff167b82 */ /* 0x000f300000000a00 */
[----:B------:R-:W5:Y:S08]  /*0070*/  LDC.64 R20, c[0x0][0x220] ;  /* 0x00008800ff147b82 */ /* 0x000f700000000a00 */
[----:B------:R-:W2:Y:S01]  /*0080*/  LDC.64 R8, c[0x0][0x230] ;  /* 0x00008c00ff087b82 */ /* 0x000ea20000000a00 */
[----:B-1----:R-:W-:-:S07]  /*0090*/  SHF.L.U32 R0, R0, 0x1, RZ ;  /* 0x0000000100007819 */ /* 0x002fce00000006ff */
[----:B------:R-:W1:Y:S01]  /*00a0*/  LDC.64 R6, c[0x0][0x238] ;  /* 0x00008e00ff067b82 */ /* 0x000e620000000a00 */
[----:B---3--:R-:W-:Y:S02]  /*00b0*/  SHF.R.S32.HI R3, RZ, 0x17, R5 ;  /* 0x00000017ff037819 */ /* 0x008fe40000011405 */
[----:B------:R-:W-:Y:S02]  /*00c0*/  LOP3.LUT R0, R0, 0xfe, RZ, 0xc0, !PT ;  /* 0x000000fe00007812 */ /* 0x000fe400078ec0ff */
[----:B------:R-:W-:Y:S02]  /*00d0*/  SGXT R3, R3, 0x1 ;  /* 0x000000010303781a */ /* 0x000fe40000000200 */
[----:B------:R-:W-:Y:S02]  /*00e0*/  LEA R0, R5, R0, 0x8 ;  /* 0x0000000005007211 */ /* 0x000fe400078e40ff */
[----:B------:R-:W3:Y:S02]  /*00f0*/  LDC.64 R4, c[0x0][0x228] ;  /* 0x00008a00ff047b82 */ /* 0x000ee40000000a00 */
[----:B------:R-:W-:-:S02]  /*0100*/  LEA.HI R3, R3, R0, RZ, 0x2 ;  /* 0x0000000003037211 */ /* 0x000fc400078f10ff */
[----:B------:R-:W-:Y:S02]  /*0110*/  ISETP.GE.AND P4, PT, R0, 0x200, PT ;  /* 0x000002000000780c */ /* 0x000fe40003f86270 */
[--C-:B------:R-:W-:Y:S02]  /*0120*/  SHF.R.S32.HI R19, RZ, 0x2, R3.reuse ;  /* 0x00000002ff137819 */ /* 0x100fe40000011403 */
[----:B------:R-:W-:-:S04]  /*0130*/  SHF.R.S32.HI R2, RZ, 0x1f, R3 ;  /* 0x0000001fff027819 */ /* 0x000fc80000011403 */
[----:B------:R-:W-:-:S04]  /*0140*/  LEA.HI R2, R2, R19, RZ, 0x5 ;  /* 0x0000001302027211 */ /* 0x000fc800078f28ff */
[----:B------:R-:W-:-:S04]  /*0150*/  LOP3.LUT R2, R2, 0xffffffe0, RZ, 0xc0, !PT ;  /* 0xffffffe002027812 */ /* 0x000fc800078ec0ff */
[----:B------:R-:W-:-:S05]  /*0160*/  IADD3 R19, R19, -R2, RZ ;  /* 0x8000000213137210 */ /* 0x000fca0007ffe0ff */
[----:B---3--:R-:W-:-:S05]  /*0170*/  IMAD.WIDE R4, R19, 0x4, R4 ;  /* 0x0000000413047825 */ /* 0x008fca00078e0204 */
[----:B------:R-:W3:Y:S04]  /*0180*/  @!P4 LDG.E.EL R16, desc[UR4][R4.64] ;  /* 0x000000040410c981 */ /* 0x000ee8000c2e1900 */
[----:B------:R4:W3:Y:S01]  /*0190*/  @!P4 LDG.E.EL R17, desc[UR4][R4.64] ;  /* 0x000000040411c981 */ /* 0x0008e2000c2e1900 */
[----:B------:R-:W-:Y:S02]  /*01a0*/  CS2R R12, SRZ ;  /* 0x00000000000c7805 */ /* 0x000fe4000001ff00 */
[----:B------:R-:W-:Y:S02]  /*01b0*/  CS2R R10, SRZ ;  /* 0x00000000000a7805 */ /* 0x000fe4000001ff00 */
[----:B------:R-:W-:Y:S01]  /*01c0*/  CS2R R2, SRZ ;  /* 0x0000000000027805 */ /* 0x000fe2000001ff00 */
[----:B--2---:R-:W-:-:S05]  /*01d0*/  IMAD.WIDE R14, R19, 0x4, R14 ;  /* 0x00000004130e7825 */ /* 0x004fca00078e020e */
[----:B------:R-:W2:Y:S01]  /*01e0*/  @!P4 LDG.E.EL R13, desc[UR4][R14.64] ;  /* 0x000000040e0dc981 */ /* 0x000ea2000c2e1900 */
[----:B----4-:R-:W-:-:S03]  /*01f0*/  IMAD.WIDE R4, R0, 0x4, R22 ;  /* 0x0000000400047825 */ /* 0x010fc600078e0216 */
[----:B------:R-:W4:Y:S01]  /*0200*/  @!P4 LDG.E.EL R10, desc[UR4][R14.64] ;  /* 0x000000040e0ac981 */ /* 0x000f22000c2e1900 */
[----:B-----5:R-:W-:-:S03]  /*0210*/  IMAD.WIDE R22, R19, 0x4, R20 ;  /* 0x0000000413167825 */ /* 0x020fc600078e0214 */
[----:B------:R-:W2:Y:S01]  /*0220*/  @!P4 LDG.E.64 R2, desc[UR4][R4.64] ;  /* 0x000000040402c981 */ /* 0x000ea2000c1e1b00 */
[C---:B0-----:R-:W-:Y:S01]  /*0230*/  IMAD.WIDE R8, R19.reuse, 0x4, R8 ;  /* 0x0000000413087825 */ /* 0x041fe200078e0208 */
[----:B------:R-:W-:Y:S02]  /*0240*/  CS2R R20, SRZ ;  /* 0x0000000000147805 */ /* 0x000fe4000001ff00 */
[----:B------:R-:W5:Y:S01]  /*0250*/  @!P4 LDG.E.EL R11, desc[UR4][R22.64] ;  /* 0x00000004160bc981 */ /* 0x000f62000c2e1900 */
[----:B-1----:R-:W-:Y:S01]  /*0260*/  IMAD.WIDE R6, R19, 0x4, R6 ;  /* 0x0000000413067825 */ /* 0x002fe200078e0206 */
[----:B------:R-:W-:Y:S02]  /*0270*/  CS2R R18, SRZ ;  /* 0x0000000000127805 */ /* 0x000fe4000001ff00 */
[----:B------:R-:W2:Y:S04]  /*0280*/  @!P4 LDG.E.EL R12, desc[UR4][R22.64] ;  /* 0x00000004160cc981 */ /* 0x000ea8000c2e1900 */
[----:B------:R-:W2:Y:S04]  /*0290*/  @!P4 LDG.E.EL R21, desc[UR4][R8.64] ;  /* 0x000000040815c981 */ /* 0x000ea8000c2e1900 */
[----:B------:R0:W2:Y:S04]  /*02a0*/  @!P4 LDG.E.EL R20, desc[UR4][R8.64] ;  /* 0x000000040814c981 */ /* 0x0000a8000c2e1900 */
[----:B------:R-:W2:Y:S04]  /*02b0*/  @!P4 LDG.E.EL R18, desc[UR4][R6.64] ;  /* 0x000000040612c981 */ /* 0x000ea8000c2e1900 */
[----:B------:R1:W2:Y:S01]  /*02c0*/  @!P4 LDG.E.EL R19, desc[UR4][R6.64] ;  /* 0x000000040613c981 */ /* 0x0002a2000c2e1900 */
[----:B0-----:R-:W-:Y:S01]  /*02d0*/  HFMA2.MMA R8, -RZ, RZ, 1.625, 0 ;  /* 0x3e800000ff087435 */ /* 0x001fe200000001ff */
[----:B-1----:R-:W0:Y:S02]  /*02e0*/  LDC.64 R6, c[0x0][0x240] ;  /* 0x00009000ff067b82 */ /* 0x002e240000000a00 */
[----:B0-----:R-:W-:-:S04]  /*02f0*/  IMAD.WIDE R6, R0, 0x4, R6 ;  /* 0x0000000400067825 */ /* 0x001fc800078e0206 */
[----:B---3--:R-:W-:Y:S01]  /*0300*/  FADD R16, R16, 9.9999997473787516356e-06 ;  /* 0x3727c5ac10107421 */ /* 0x008fe20000000000 */
[----:B------:R-:W-:-:S03]  /*0310*/  FADD R17, R17, 9.9999997473787516356e-06 ;  /* 0x3727c5ac11117421 */ /* 0x000fc60000000000 */
[----:B------:R-:W0:Y:S08]  /*0320*/  MUFU.SQRT R14, R16 ;  /* 0x00000010000e7308 */ /* 0x000e300000002000 */
[----:B------:R-:W1:Y:S01]  /*0330*/  MUFU.SQRT R15, R17 ;  /* 0x00000011000f7308 */ /* 0x000e620000002000 */
[C---:B0-----:R-:W-:Y:S02]  /*0340*/  FSETP.GT.AND P0, PT, R14.reuse, 8.50705917302346158658e+37, PT ;  /* 0x7e8000000e00780b */ /* 0x041fe40003f04000 */
[----:B------:R-:W-:-:S02]  /*0350*/  FSETP.GEU.AND P2, PT, R14, 1.175494350822287508e-38, PT ;  /* 0x008000000e00780b */ /* 0x000fc40003f4e000 */
[C---:B-1----:R-:W-:Y:S02]  /*0360*/  FSETP.GT.AND P1, PT, R15.reuse, 8.50705917302346158658e+37, PT ;  /* 0x7e8000000f00780b */ /* 0x042fe40003f24000 */
[----:B------:R-:W-:-:S07]  /*0370*/  FSETP.GEU.AND P3, PT, R15, 1.175494350822287508e-38, PT ;  /* 0x008000000f00780b */ /* 0x000fce0003f6e000 */
[----:B------:R-:W-:-:S04]  /*0380*/  @P0 FMUL R14, R14, 0.25 ;  /* 0x3e8000000e0e0820 */ /* 0x000fc80000400000 */
[----:B------:R-:W-:Y:S01]  /*0390*/  @!P2 FMUL R14, R14, 16777216 ;  /* 0x4b8000000e0ea820 */ /* 0x000fe20000400000 */
[----:B------:R-:W-:-:S04]  /*03a0*/  @P1 FMUL R15, R15, 0.25 ;  /* 0x3e8000000f0f1820 */ /* 0x000fc80000400000 */
[----:B------:R-:W-:Y:S01]  /*03b0*/  @!P3 FMUL R15, R15, 16777216 ;  /* 0x4b8000000f0fb820 */ /* 0x000fe20000400000 */
[----:B------:R-:W0:Y:S01]  /*03c0*/  MUFU.RCP R14, R14 ;  /* 0x0000000e000e7308 */ /* 0x000e220000001000 */
[----:B------:R-:W-:-:S07]  /*03d0*/  FSEL R9, R8, 1, P0 ;  /* 0x3f80000008097808 */ /* 0x000fce0000000000 */
[----:B------:R-:W1:Y:S01]  /*03e0*/  MUFU.RCP R15, R15 ;  /* 0x0000000f000f7308 */ /* 0x000e620000001000 */
[----:B------:R-:W-:Y:S01]  /*03f0*/  FSEL R8, R8, 1, P1 ;  /* 0x3f80000008087808 */ /* 0x000fe20000800000 */
[----:B------:R-:W-:Y:S01]  /*0400*/  @!P2 FMUL R9, R9, 16777216 ;  /* 0x4b8000000909a820 */ /* 0x000fe20000400000 */
[----:B--2---:R-:W-:Y:S01]  /*0410*/  FADD R2, R13, R2 ;  /* 0x000000020d027221 */ /* 0x004fe20000000000 */
[----:B----4-:R-:W-:Y:S02]  /*0420*/  FADD R3, R10, R3 ;  /* 0x000000030a037221 */ /* 0x010fe40000000000 */
[----:B------:R-:W-:Y:S01]  /*0430*/  @!P3 FMUL R8, R8, 16777216 ;  /* 0x4b8000000808b820 */ /* 0x000fe20000400000 */
[----:B0-----:R-:W-:Y:S01]  /*0440*/  FMUL R14, R14, R9 ;  /* 0x000000090e0e7220 */ /* 0x001fe20000400000 */
[----:B-----5:R-:W-:Y:S01]  /*0450*/  FADD R11, R2, -R11 ;  /* 0x8000000b020b7221 */ /* 0x020fe20000000000 */
[----:B------:R-:W-:Y:S01]  /*0460*/  FADD R12, R3, -R12 ;  /* 0x8000000c030c7221 */ /* 0x000fe20000000000 */
[----:B------:R0:W-:Y:S01]  /*0470*/  @!P4 STG.E.64 desc[UR4][R4.64], R2 ;  /* 0x000000020400c986 */ /* 0x0001e2000c101b04 */
[----:B-1----:R-:W-:Y:S01]  /*0480*/  FMUL R9, R15, R8 ;  /* 0x000000080f097220 */ /* 0x002fe20000400000 */
[----:B------:R-:W-:-:S03]  /*0490*/  FMUL R11, R11, R14 ;  /* 0x0000000e0b0b7220 */ /* 0x000fc60000400000 */
[----:B------:R-:W-:Y:S01]  /*04a0*/  FMUL R12, R12, R9 ;  /* 0x000000090c0c7220 */ /* 0x000fe20000400000 */
[----:B------:R-:W-:-:S03]  /*04b0*/  FFMA R18, R11, R21, R18 ;  /* 0x000000150b127223 */ /* 0x000fc60000000012 */
[----:B------:R-:W-:Y:S01]  /*04c0*/  FFMA R19, R12, R20, R19 ;  /* 0x000000140c137223 */ /* 0x000fe20000000013 */
[----:B0-----:R-:W-:Y:S06]  /*04d0*/  @P4 EXIT ;  /* 0x000000000000494d */ /* 0x001fec0003800000 */
[----:B------:R-:W-:Y:S01]  /*04e0*/  STG.E.64 desc[UR4][R6.64], R18 ;  /* 0x0000001206007986 */ /* 0x000fe2000c101b04 */
[----:B------:R-:W-:Y:S05]  /*04f0*/  EXIT ;  /* 0x000000000000794d */ /* 0x000fea0003800000 */
.L_x_0:
[----:B------:R-:W-:-:S00]  /*0500*/  BRA `(.L_x_0) ;  /* 0xfffffffc00fc7947 */ /* 0x000fc0000383ffff */
[----:B------:R-:W-:-:S00]  /*0510*/  NOP ;  /* 0x0000000000007918 */ /* 0x000fc00000000000 */
        /* <DEDUP_REMOVED lines=14> */
.L_x_1:


//--------------------- .nv.global.init           --------------------------
	.section	.nv.global.init,"aw",@progbits
.nv.global.init:
	.type		_$_str,@object
	.size		_$_str,(_$_str_$_2 - _$_str)
_$_str:
        /*0000*/ 	.byte	0x5f, 0x5f, 0x43, 0x55, 0x44, 0x41, 0x5f, 0x46, 0x54, 0x5a, 0x00
	.type		_$_str_$_2,@object
	.size		_$_str_$_2,(.L_1 - _$_str_$_2)
_$_str_$_2:
        /*000b*/ 	.byte	0x5f, 0x5f, 0x43, 0x55, 0x44, 0x41, 0x5f, 0x50, 0x52, 0x45, 0x43, 0x5f, 0x53, 0x51, 0x52, 0x54
        /*001b*/ 	.byte	0x00
.L_1:


//--------------------- .nv.constant0.triton_poi_fused__native_batch_norm_legit_no_training_convolution_10 --------------------------
	.section	.nv.constant0.triton_poi_fused__native_batch_norm_legit_no_training_convolution_10,"a",@progbits
	.sectionflags	@""
	.align	4
.nv.constant0.triton_poi_fused__native_batch_norm_legit_no_training_convolution_10:
	.zero		588
